	.headerflags	@"EF_CUDA_TEXMODE_UNIFIED EF_CUDA_64BIT_ADDRESS EF_CUDA_ACCELERATORS EF_CUDA_SM90 EF_CUDA_VIRTUAL_SM(EF_CUDA_SM90)"
	.elftype	@"ET_EXEC"


//--------------------- .nv.info                  --------------------------
	.section	.nv.info,"",@"SHT_CUDA_INFO"
	.align	4


	//----- nvinfo : EIATTR_REGCOUNT
	.align		4
        /*0000*/ 	.byte	0x04, 0x2f
        /*0002*/ 	.short	(.L_1 - .L_0)
	.align		4
.L_0:
        /*0004*/ 	.word	index@(triton_poi_fused_mul_sum_52)
        /*0008*/ 	.word	0x00000018


	//----- nvinfo : EIATTR_MIN_STACK_SIZE
	.align		4
.L_1:
        /*000c*/ 	.byte	0x04, 0x12
        /*000e*/ 	.short	(.L_3 - .L_2)
	.align		4
.L_2:
        /*0010*/ 	.word	index@(triton_poi_fused_mul_sum_52)
        /*0014*/ 	.word	0x00000000


	//----- nvinfo : EIATTR_FRAME_SIZE
	.align		4
.L_3:
        /*0018*/ 	.byte	0x04, 0x11
        /*001a*/ 	.short	(.L_5 - .L_4)
	.align		4
.L_4:
        /*001c*/ 	.word	index@(triton_poi_fused_mul_sum_52)
        /*0020*/ 	.word	0x00000000


	//----- nvinfo : EIATTR_MIN_STACK_SIZE
	.align		4
.L_5:
        /*0024*/ 	.byte	0x04, 0x12
        /*0026*/ 	.short	(.L_7 - .L_6)
	.align		4
.L_6:
        /*0028*/ 	.word	index@(triton_poi_fused_mul_sum_52)
        /*002c*/ 	.word	0x00000000
.L_7:


//--------------------- .nv.info.triton_poi_fused_mul_sum_52 --------------------------
	.section	.nv.info.triton_poi_fused_mul_sum_52,"",@"SHT_CUDA_INFO"
	.sectionflags	@""
	.align	4


	//----- nvinfo : EIATTR_CUDA_API_VERSION
	.align		4
        /*0000*/ 	.byte	0x04, 0x37
        /*0002*/ 	.short	(.L_9 - .L_8)
.L_8:
        /*0004*/ 	.word	0x0000007c


	//----- nvinfo : EIATTR_KPARAM_INFO
	.align		4
.L_9:
        /*0008*/ 	.byte	0x04, 0x17
        /*000a*/ 	.short	(.L_11 - .L_10)
.L_10:
        /*000c*/ 	.word	0x00000000
        /*0010*/ 	.short	0x0003
        /*0012*/ 	.short	0x0018
        /*0014*/ 	.byte	0x00, 0xf0, 0x11, 0x00


	//----- nvinfo : EIATTR_KPARAM_INFO
	.align		4
.L_11:
        /*0018*/ 	.byte	0x04, 0x17
        /*001a*/ 	.short	(.L_13 - .L_12)
.L_12:
        /*001c*/ 	.word	0x00000000
        /*0020*/ 	.short	0x0002
        /*0022*/ 	.short	0x0010
        /*0024*/ 	.byte	0x00, 0xf4, 0x21, 0x00


	//----- nvinfo : EIATTR_KPARAM_INFO
	.align		4
.L_13:
        /*0028*/ 	.byte	0x04, 0x17
        /*002a*/ 	.short	(.L_15 - .L_14)
.L_14:
        /*002c*/ 	.word	0x00000000
        /*0030*/ 	.short	0x0001
        /*0032*/ 	.short	0x0008
        /*0034*/ 	.byte	0x00, 0xf4, 0x21, 0x00


	//----- nvinfo : EIATTR_KPARAM_INFO
	.align		4
.L_15:
        /*0038*/ 	.byte	0x04, 0x17
        /*003a*/ 	.short	(.L_17 - .L_16)
.L_16:
        /*003c*/ 	.word	0x00000000
        /*0040*/ 	.short	0x0000
        /*0042*/ 	.short	0x0000
        /*0044*/ 	.byte	0x00, 0xf4, 0x21, 0x00


	//----- nvinfo : EIATTR_SPARSE_MMA_MASK
	.align		4
.L_17:
        /*0048*/ 	.byte	0x03, 0x50
        /*004a*/ 	.short	0x0000


	//----- nvinfo : EIATTR_MAXREG_COUNT
	.align		4
        /*004c*/ 	.byte	0x03, 0x1b
        /*004e*/ 	.short	0x00ff


	//----- nvinfo : EIATTR_EXIT_INSTR_OFFSETS
	.align		4
        /*0050*/ 	.byte	0x04, 0x1c
        /*0052*/ 	.short	(.L_19 - .L_18)


	//   ....[0]....
.L_18:
        /*0054*/ 	.word	0x00000290


	//----- nvinfo : EIATTR_REQNTID
	.align		4
.L_19:
        /*0058*/ 	.byte	0x04, 0x10
        /*005a*/ 	.short	(.L_21 - .L_20)
.L_20:
        /*005c*/ 	.word	0x00000080
        /*0060*/ 	.word	0x00000001
        /*0064*/ 	.word	0x00000001


	//----- nvinfo : EIATTR_CBANK_PARAM_SIZE
	.align		4
.L_21:
        /*0068*/ 	.byte	0x03, 0x19
        /*006a*/ 	.short	0x001c


	//----- nvinfo : EIATTR_PARAM_CBANK
	.align		4
        /*006c*/ 	.byte	0x04, 0x0a
        /*006e*/ 	.short	(.L_23 - .L_22)
	.align		4
.L_22:
        /*0070*/ 	.word	index@(.nv.constant0.triton_poi_fused_mul_sum_52)
        /*0074*/ 	.short	0x0210
        /*0076*/ 	.short	0x001c


	//----- nvinfo : EIATTR_SW_WAR
	.align		4
.L_23:
        /*0078*/ 	.byte	0x04, 0x36
        /*007a*/ 	.short	(.L_25 - .L_24)
.L_24:
        /*007c*/ 	.word	0x00000008
.L_25:


//--------------------- .nv.callgraph             --------------------------
	.section	.nv.callgraph,"",@"SHT_CUDA_CALLGRAPH"
	.align	4
	.sectionentsize	8
	.align		4
        /*0000*/ 	.word	0x00000000
	.align		4
        /*0004*/ 	.word	0xffffffff
	.align		4
        /*0008*/ 	.word	0x00000000
	.align		4
        /*000c*/ 	.word	0xfffffffe
	.align		4
        /*0010*/ 	.word	0x00000000
	.align		4
        /*0014*/ 	.word	0xfffffffd
	.align		4
        /*0018*/ 	.word	0x00000000
	.align		4
        /*001c*/ 	.word	0xfffffffc


//--------------------- .text.triton_poi_fused_mul_sum_52 --------------------------
	.section	.text.triton_poi_fused_mul_sum_52,"ax",@progbits
	.align	128
        .global         triton_poi_fused_mul_sum_52
        .type           triton_poi_fused_mul_sum_52,@function
        .size           triton_poi_fused_mul_sum_52,(.L_x_1 - triton_poi_fused_mul_sum_52)
        .other          triton_poi_fused_mul_sum_52,@"STO_CUDA_ENTRY STV_DEFAULT"
triton_poi_fused_mul_sum_52:
.text.triton_poi_fused_mul_sum_52:
[----:B------:R-:W-:Y:S01]  /*0000*/  LDC R1, c[0x0][0x28] ;  /* 0x00000a00ff017b82 */ /* 0x000fe20000000800 */
[----:B------:R-:W1:Y:S07]  /*0010*/  S2R R0, SR_TID.X ;  /* 0x0000000000007919 */ /* 0x000e6e0000002100 */
[----:B------:R-:W2:Y:S01]  /*0020*/  LDC.64 R4, c[0x0][0x210] ;  /* 0x00008400ff047b82 */ /* 0x000ea20000000a00 */
[----:B------:R-:W-:Y:S01]  /*0030*/  ULDC.64 UR4, c[0x0][0x208] ;  /* 0x0000820000047ab9 */ /* 0x000fe20000000a00 */
[----:B------:R-:W3:Y:S06]  /*0040*/  S2R R3, SR_CTAID.X ;  /* 0x0000000000037919 */ /* 0x000eec0000002500 */
[----:B------:R-:W4:Y:S01]  /*0050*/  LDC.64 R14, c[0x0][0x220] ;  /* 0x00008800ff0e7b82 */ /* 0x000f220000000a00 */
[----:B-1----:R-:W-:-:S04]  /*0060*/  SHF.L.U32 R0, R0, 0x1, RZ ;  /* 0x0000000100007819 */ /* 0x002fc800000006ff */
[----:B------:R-:W-:-:S04]  /*0070*/  LOP3.LUT R0, R0, 0xfe, RZ, 0xc0, !PT ;  /* 0x000000fe00007812 */ /* 0x000fc800078ec0ff */
[----:B---3--:R-:W-:Y:S02]  /*0080*/  LEA R0, R3, R0, 0x8 ;  /* 0x0000000003007211 */ /* 0x008fe400078e40ff */
[----:B------:R-:W1:Y:S02]  /*0090*/  LDC.64 R2, c[0x0][0x218] ;  /* 0x00008600ff027b82 */ /* 0x000e640000000a00 */
[----:B------:R-:W-:-:S04]  /*00a0*/  SHF.R.S32.HI R7, RZ, 0x1f, R0 ;  /* 0x0000001fff077819 */ /* 0x000fc80000011400 */
[----:B------:R-:W-:-:S04]  /*00b0*/  LEA.HI R7, R7, R0, RZ, 0xc ;  /* 0x0000000007077211 */ /* 0x000fc800078f60ff */
[C---:B------:R-:W-:Y:S02]  /*00c0*/  SHF.L.U32 R6, R7.reuse, 0x2, RZ ;  /* 0x0000000207067819 */ /* 0x040fe400000006ff */
[----:B------:R-:W-:Y:S02]  /*00d0*/  LOP3.LUT R7, R7, 0xfffff000, RZ, 0xc0, !PT ;  /* 0xfffff00007077812 */ /* 0x000fe400078ec0ff */
[----:B------:R-:W-:-:S04]  /*00e0*/  LOP3.LUT R6, R6, 0xffffc000, RZ, 0xc0, !PT ;  /* 0xffffc00006067812 */ /* 0x000fc800078ec0ff */
[----:B------:R-:W-:-:S04]  /*00f0*/  IADD3 R9, R6, R0, -R7 ;  /* 0x0000000006097210 */ /* 0x000fc80007ffe807 */
[----:B------:R-:W-:Y:S01]  /*0100*/  IADD3 R7, R9, 0x1000, RZ ;  /* 0x0000100009077810 */ /* 0x000fe20007ffe0ff */
[--C-:B--2---:R-:W-:Y:S01]  /*0110*/  IMAD.WIDE R10, R9, 0x4, R4.reuse ;  /* 0x00000004090a7825 */ /* 0x104fe200078e0204 */
[----:B-1----:R-:W2:Y:S03]  /*0120*/  LDG.E R8, desc[UR4][R2.64+0x4] ;  /* 0x0000040402087981 */ /* 0x002ea6000c1e1900 */
[----:B------:R-:W-:Y:S01]  /*0130*/  IMAD.WIDE R6, R7, 0x4, R4 ;  /* 0x0000000407067825 */ /* 0x000fe200078e0204 */
[----:B------:R-:W-:Y:S01]  /*0140*/  IADD3 R17, R9, 0x2000, RZ ;  /* 0x0000200009117810 */ /* 0x000fe20007ffe0ff */
[----:B------:R-:W3:Y:S01]  /*0150*/  LDG.E.64 R10, desc[UR4][R10.64] ;  /* 0x000000040a0a7981 */ /* 0x000ee2000c1e1b00 */
[----:B------:R-:W-:-:S03]  /*0160*/  IADD3 R13, R9, 0x3000, RZ ;  /* 0x00003000090d7810 */ /* 0x000fc60007ffe0ff */
[----:B------:R-:W2:Y:S01]  /*0170*/  LDG.E.64 R6, desc[UR4][R6.64] ;  /* 0x0000000406067981 */ /* 0x000ea2000c1e1b00 */
[----:B------:R-:W-:-:S03]  /*0180*/  IMAD.WIDE R16, R17, 0x4, R4 ;  /* 0x0000000411107825 */ /* 0x000fc600078e0204 */
[----:B------:R-:W3:Y:S01]  /*0190*/  LDG.E R9, desc[UR4][R2.64] ;  /* 0x0000000402097981 */ /* 0x000ee2000c1e1900 */
[----:B------:R-:W-:-:S03]  /*01a0*/  IMAD.WIDE R12, R13, 0x4, R4 ;  /* 0x000000040d0c7825 */ /* 0x000fc600078e0204 */
[----:B------:R-:W5:Y:S04]  /*01b0*/  LDG.E R18, desc[UR4][R2.64+0x8] ;  /* 0x0000080402127981 */ /* 0x000f68000c1e1900 */
[----:B------:R-:W5:Y:S04]  /*01c0*/  LDG.E.64 R4, desc[UR4][R16.64] ;  /* 0x0000000410047981 */ /* 0x000f68000c1e1b00 */
[----:B------:R-:W5:Y:S04]  /*01d0*/  LDG.E R19, desc[UR4][R2.64+0xc] ;  /* 0x00000c0402137981 */ /* 0x000f68000c1e1900 */
[----:B------:R-:W5:Y:S01]  /*01e0*/  LDG.E.64 R12, desc[UR4][R12.64] ;  /* 0x000000040c0c7981 */ /* 0x000f62000c1e1b00 */
[----:B----4-:R-:W-:-:S04]  /*01f0*/  IMAD.WIDE R14, R0, 0x4, R14 ;  /* 0x00000004000e7825 */ /* 0x010fc800078e020e */
[-C--:B--2---:R-:W-:Y:S01]  /*0200*/  FMUL R21, R6, R8.reuse ;  /* 0x0000000806157220 */ /* 0x084fe20000400000 */
[----:B------:R-:W-:-:S03]  /*0210*/  FMUL R8, R7, R8 ;  /* 0x0000000807087220 */ /* 0x000fc60000400000 */
[-C--:B---3--:R-:W-:Y:S01]  /*0220*/  FFMA R21, R10, R9.reuse, R21 ;  /* 0x000000090a157223 */ /* 0x088fe20000000015 */
[----:B------:R-:W-:-:S03]  /*0230*/  FFMA R8, R11, R9, R8 ;  /* 0x000000090b087223 */ /* 0x000fc60000000008 */
[-C--:B-----5:R-:W-:Y:S01]  /*0240*/  FFMA R21, R4, R18.reuse, R21 ;  /* 0x0000001204157223 */ /* 0x0a0fe20000000015 */
[----:B------:R-:W-:-:S03]  /*0250*/  FFMA R8, R5, R18, R8 ;  /* 0x0000001205087223 */ /* 0x000fc60000000008 */
[-C--:B------:R-:W-:Y:S01]  /*0260*/  FFMA R18, R12, R19.reuse, R21 ;  /* 0x000000130c127223 */ /* 0x080fe20000000015 */
[----:B------:R-:W-:-:S05]  /*0270*/  FFMA R19, R13, R19, R8 ;  /* 0x000000130d137223 */ /* 0x000fca0000000008 */
[----:B------:R-:W-:Y:S01]  /*0280*/  STG.E.64 desc[UR4][R14.64], R18 ;  /* 0x000000120e007986 */ /* 0x000fe2000c101b04 */
[----:B------:R-:W-:Y:S05]  /*0290*/  EXIT ;  /* 0x000000000000794d */ /* 0x000fea0003800000 */
.L_x_0:
[----:B------:R-:W-:-:S00]  /*02a0*/  BRA `(.L_x_0) ;  /* 0xfffffffc00fc7947 */ /* 0x000fc0000383ffff */
[----:B------:R-:W-:-:S00]  /*02b0*/  NOP ;  /* 0x0000000000007918 */ /* 0x000fc00000000000 */
        /* <DEDUP_REMOVED lines=12> */
.L_x_1:


//--------------------- .nv.constant0.triton_poi_fused_mul_sum_52 --------------------------
	.section	.nv.constant0.triton_poi_fused_mul_sum_52,"a",@progbits
	.sectionflags	@""
	.align	4
.nv.constant0.triton_poi_fused_mul_sum_52:
	.zero		556
